	.headerflags	@"EF_CUDA_TEXMODE_UNIFIED EF_CUDA_64BIT_ADDRESS EF_CUDA_ACCELERATORS EF_CUDA_SM90 EF_CUDA_VIRTUAL_SM(EF_CUDA_SM90)"
	.elftype	@"ET_EXEC"


//--------------------- .nv.info                  --------------------------
	.section	.nv.info,"",@"SHT_CUDA_INFO"
	.align	4


	//----- nvinfo : EIATTR_REGCOUNT
	.align		4
        /*0000*/ 	.byte	0x04, 0x2f
        /*0002*/ 	.short	(.L_1 - .L_0)
	.align		4
.L_0:
        /*0004*/ 	.word	index@(triton_poi_fused_mul_transpose_4)
        /*0008*/ 	.word	0x00000014


	//----- nvinfo : EIATTR_MIN_STACK_SIZE
	.align		4
.L_1:
        /*000c*/ 	.byte	0x04, 0x12
        /*000e*/ 	.short	(.L_3 - .L_2)
	.align		4
.L_2:
        /*0010*/ 	.word	index@(triton_poi_fused_mul_transpose_4)
        /*0014*/ 	.word	0x00000000


	//----- nvinfo : EIATTR_FRAME_SIZE
	.align		4
.L_3:
        /*0018*/ 	.byte	0x04, 0x11
        /*001a*/ 	.short	(.L_5 - .L_4)
	.align		4
.L_4:
        /*001c*/ 	.word	index@(triton_poi_fused_mul_transpose_4)
        /*0020*/ 	.word	0x00000000


	//----- nvinfo : EIATTR_MIN_STACK_SIZE
	.align		4
.L_5:
        /*0024*/ 	.byte	0x04, 0x12
        /*0026*/ 	.short	(.L_7 - .L_6)
	.align		4
.L_6:
        /*0028*/ 	.word	index@(triton_poi_fused_mul_transpose_4)
        /*002c*/ 	.word	0x00000000
.L_7:


//--------------------- .nv.info.triton_poi_fused_mul_transpose_4 --------------------------
	.section	.nv.info.triton_poi_fused_mul_transpose_4,"",@"SHT_CUDA_INFO"
	.sectionflags	@""
	.align	4


	//----- nvinfo : EIATTR_CUDA_API_VERSION
	.align		4
        /*0000*/ 	.byte	0x04, 0x37
        /*0002*/ 	.short	(.L_9 - .L_8)
.L_8:
        /*0004*/ 	.word	0x0000007c


	//----- nvinfo : EIATTR_KPARAM_INFO
	.align		4
.L_9:
        /*0008*/ 	.byte	0x04, 0x17
        /*000a*/ 	.short	(.L_11 - .L_10)
.L_10:
        /*000c*/ 	.word	0x00000000
        /*0010*/ 	.short	0x0005
        /*0012*/ 	.short	0x0024
        /*0014*/ 	.byte	0x00, 0xf0, 0x11, 0x00


	//----- nvinfo : EIATTR_KPARAM_INFO
	.align		4
.L_11:
        /*0018*/ 	.byte	0x04, 0x17
        /*001a*/ 	.short	(.L_13 - .L_12)
.L_12:
        /*001c*/ 	.word	0x00000000
        /*0020*/ 	.short	0x0004
        /*0022*/ 	.short	0x0020
        /*0024*/ 	.byte	0x00, 0xf0, 0x11, 0x00


	//----- nvinfo : EIATTR_KPARAM_INFO
	.align		4
.L_13:
        /*0028*/ 	.byte	0x04, 0x17
        /*002a*/ 	.short	(.L_15 - .L_14)
.L_14:
        /*002c*/ 	.word	0x00000000
        /*0030*/ 	.short	0x0003
        /*0032*/ 	.short	0x0018
        /*0034*/ 	.byte	0x00, 0xf4, 0x21, 0x00


	//----- nvinfo : EIATTR_KPARAM_INFO
	.align		4
.L_15:
        /*0038*/ 	.byte	0x04, 0x17
        /*003a*/ 	.short	(.L_17 - .L_16)
.L_16:
        /*003c*/ 	.word	0x00000000
        /*0040*/ 	.short	0x0002
        /*0042*/ 	.short	0x0010
        /*0044*/ 	.byte	0x00, 0xf4, 0x21, 0x00


	//----- nvinfo : EIATTR_KPARAM_INFO
	.align		4
.L_17:
        /*0048*/ 	.byte	0x04, 0x17
        /*004a*/ 	.short	(.L_19 - .L_18)
.L_18:
        /*004c*/ 	.word	0x00000000
        /*0050*/ 	.short	0x0001
        /*0052*/ 	.short	0x0008
        /*0054*/ 	.byte	0x00, 0xf4, 0x21, 0x00


	//----- nvinfo : EIATTR_KPARAM_INFO
	.align		4
.L_19:
        /*0058*/ 	.byte	0x04, 0x17
        /*005a*/ 	.short	(.L_21 - .L_20)
.L_20:
        /*005c*/ 	.word	0x00000000
        /*0060*/ 	.short	0x0000
        /*0062*/ 	.short	0x0000
        /*0064*/ 	.byte	0x00, 0xf4, 0x21, 0x00


	//----- nvinfo : EIATTR_SPARSE_MMA_MASK
	.align		4
.L_21:
        /*0068*/ 	.byte	0x03, 0x50
        /*006a*/ 	.short	0x0000


	//----- nvinfo : EIATTR_MAXREG_COUNT
	.align		4
        /*006c*/ 	.byte	0x03, 0x1b
        /*006e*/ 	.short	0x00ff


	//----- nvinfo : EIATTR_EXIT_INSTR_OFFSETS
	.align		4
        /*0070*/ 	.byte	0x04, 0x1c
        /*0072*/ 	.short	(.L_23 - .L_22)


	//   ....[0]....
.L_22:
        /*0074*/ 	.word	0x00000390


	//   ....[1]....
        /*0078*/ 	.word	0x000003b0


	//----- nvinfo : EIATTR_REQNTID
	.align		4
.L_23:
        /*007c*/ 	.byte	0x04, 0x10
        /*007e*/ 	.short	(.L_25 - .L_24)
.L_24:
        /*0080*/ 	.word	0x00000020
        /*0084*/ 	.word	0x00000001
        /*0088*/ 	.word	0x00000001


	//----- nvinfo : EIATTR_CBANK_PARAM_SIZE
	.align		4
.L_25:
        /*008c*/ 	.byte	0x03, 0x19
        /*008e*/ 	.short	0x0028


	//----- nvinfo : EIATTR_PARAM_CBANK
	.align		4
        /*0090*/ 	.byte	0x04, 0x0a
        /*0092*/ 	.short	(.L_27 - .L_26)
	.align		4
.L_26:
        /*0094*/ 	.word	index@(.nv.constant0.triton_poi_fused_mul_transpose_4)
        /*0098*/ 	.short	0x0210
        /*009a*/ 	.short	0x0028


	//----- nvinfo : EIATTR_SW_WAR
	.align		4
.L_27:
        /*009c*/ 	.byte	0x04, 0x36
        /*009e*/ 	.short	(.L_29 - .L_28)
.L_28:
        /*00a0*/ 	.word	0x00000008
.L_29:


//--------------------- .nv.callgraph             --------------------------
	.section	.nv.callgraph,"",@"SHT_CUDA_CALLGRAPH"
	.align	4
	.sectionentsize	8
	.align		4
        /*0000*/ 	.word	0x00000000
	.align		4
        /*0004*/ 	.word	0xffffffff
	.align		4
        /*0008*/ 	.word	0x00000000
	.align		4
        /*000c*/ 	.word	0xfffffffe
	.align		4
        /*0010*/ 	.word	0x00000000
	.align		4
        /*0014*/ 	.word	0xfffffffd
	.align		4
        /*0018*/ 	.word	0x00000000
	.align		4
        /*001c*/ 	.word	0xfffffffc


//--------------------- .text.triton_poi_fused_mul_transpose_4 --------------------------
	.section	.text.triton_poi_fused_mul_transpose_4,"ax",@progbits
	.sectionflags	@"SHF_BARRIERS=1"
	.align	128
        .global         triton_poi_fused_mul_transpose_4
        .type           triton_poi_fused_mul_transpose_4,@function
        .size           triton_poi_fused_mul_transpose_4,(.L_x_1 - triton_poi_fused_mul_transpose_4)
        .other          triton_poi_fused_mul_transpose_4,@"STO_CUDA_ENTRY STV_DEFAULT"
triton_poi_fused_mul_transpose_4:
.text.triton_poi_fused_mul_transpose_4:
[----:B------:R-:W0:Y:S02]  /*0000*/  LDC R1, c[0x0][0x28] ;  /* 0x00000a00ff017b82 */ /* 0x000e240000000800 */
[----:B------:R-:W1:Y:S01]  /*0010*/  S2R R0, SR_CTAID.Y ;  /* 0x0000000000007919 */ /* 0x000e620000002600 */
[----:B------:R-:W2:Y:S01]  /*0020*/  LDC.64 R4, c[0x0][0x218] ;  /* 0x00008600ff047b82 */ /* 0x000ea20000000a00 */
[----:B------:R-:W-:Y:S01]  /*0030*/  ULDC.64 UR6, c[0x0][0x208] ;  /* 0x0000820000067ab9 */ /* 0x000fe20000000a00 */
[----:B------:R-:W3:Y:S01]  /*0040*/  S2R R17, SR_TID.X ;  /* 0x0000000000117919 */ /* 0x000ee20000002100 */
[----:B------:R-:W4:Y:S05]  /*0050*/  S2R R8, SR_CTAID.X ;  /* 0x0000000000087919 */ /* 0x000f2a0000002500 */
[----:B------:R-:W5:Y:S01]  /*0060*/  LDC.64 R2, c[0x0][0x210] ;  /* 0x00008400ff027b82 */ /* 0x000f620000000a00 */
[----:B-1----:R-:W-:Y:S01]  /*0070*/  IMAD.SHL.U32 R0, R0, 0x10, RZ ;  /* 0x0000001000007824 */ /* 0x002fe200078e00ff */
[----:B---3--:R-:W-:-:S04]  /*0080*/  SHF.R.U32.HI R9, RZ, 0x4, R17 ;  /* 0x00000004ff097819 */ /* 0x008fc80000011611 */
[----:B------:R-:W-:Y:S01]  /*0090*/  LOP3.LUT R6, R0, 0xf, R17, 0xf8, !PT ;  /* 0x0000000f00067812 */ /* 0x000fe200078ef811 */
[----:B----4-:R-:W-:-:S03]  /*00a0*/  IMAD.SHL.U32 R8, R8, 0x2, RZ ;  /* 0x0000000208087824 */ /* 0x010fc600078e00ff */
[----:B------:R-:W-:Y:S02]  /*00b0*/  SHF.R.S32.HI R7, RZ, 0x1f, R6 ;  /* 0x0000001fff077819 */ /* 0x000fe40000011406 */
[----:B------:R-:W-:Y:S02]  /*00c0*/  ISETP.GE.AND P1, PT, R6, 0x10, PT ;  /* 0x000000100600780c */ /* 0x000fe40003f26270 */
[----:B------:R-:W-:Y:S02]  /*00d0*/  LEA.HI R10, R7, R6, RZ, 0x2 ;  /* 0x00000006070a7211 */ /* 0x000fe400078f10ff */
[----:B------:R-:W-:Y:S02]  /*00e0*/  SGXT.U32 R7, R9, 0x1 ;  /* 0x000000010907781a */ /* 0x000fe40000000000 */
[----:B------:R-:W-:Y:S02]  /*00f0*/  LOP3.LUT R11, R10, 0xfffffffc, RZ, 0xc0, !PT ;  /* 0xfffffffc0a0b7812 */ /* 0x000fe400078ec0ff */
[----:B------:R-:W-:-:S02]  /*0100*/  LOP3.LUT R9, R8, R7, RZ, 0xfc, !PT ;  /* 0x0000000708097212 */ /* 0x000fc400078efcff */
[----:B------:R-:W-:Y:S01]  /*0110*/  SHF.R.S32.HI R10, RZ, 0x2, R10 ;  /* 0x00000002ff0a7819 */ /* 0x000fe2000001140a */
[----:B------:R-:W-:Y:S01]  /*0120*/  IMAD.IADD R11, R6, 0x1, -R11 ;  /* 0x00000001060b7824 */ /* 0x000fe200078e0a0b */
[----:B------:R-:W-:-:S03]  /*0130*/  ISETP.GE.AND P0, PT, R9, 0x4, PT ;  /* 0x000000040900780c */ /* 0x000fc60003f06270 */
[----:B------:R-:W-:Y:S01]  /*0140*/  IMAD R10, R10, 0xc, R11 ;  /* 0x0000000c0a0a7824 */ /* 0x000fe200078e020b */
[----:B------:R-:W-:Y:S01]  /*0150*/  ISETP.LT.AND P0, PT, R6, 0x10, !P0 ;  /* 0x000000100600780c */ /* 0x000fe20004701270 */
[----:B--2---:R-:W-:-:S04]  /*0160*/  IMAD.WIDE R4, R11, 0x4, R4 ;  /* 0x000000040b047825 */ /* 0x004fc800078e0204 */
[----:B------:R-:W-:Y:S01]  /*0170*/  IMAD R13, R9, 0x30, R10 ;  /* 0x00000030090d7824 */ /* 0x000fe200078e020a */
[----:B------:R-:W-:-:S03]  /*0180*/  CS2R R10, SRZ ;  /* 0x00000000000a7805 */ /* 0x000fc6000001ff00 */
[----:B-----5:R-:W-:-:S03]  /*0190*/  IMAD.WIDE R2, R13, 0x4, R2 ;  /* 0x000000040d027825 */ /* 0x020fc600078e0202 */
[----:B------:R-:W2:Y:S04]  /*01a0*/  @!P1 LDG.E.EL R11, desc[UR6][R4.64] ;  /* 0x00000006040b9981 */ /* 0x000ea8000c2e1900 */
[----:B------:R1:W2:Y:S01]  /*01b0*/  @P0 LDG.E.EL R10, desc[UR6][R2.64] ;  /* 0x00000006020a0981 */ /* 0x0002a2000c2e1900 */
[----:B------:R-:W3:Y:S01]  /*01c0*/  S2UR UR5, SR_CgaCtaId ;  /* 0x00000000000579c3 */ /* 0x000ee20000008800 */
[----:B------:R-:W-:Y:S01]  /*01d0*/  IMAD.SHL.U32 R12, R17, 0x2, RZ ;  /* 0x00000002110c7824 */ /* 0x000fe200078e00ff */
[----:B------:R-:W-:Y:S01]  /*01e0*/  UMOV UR4, 0x400 ;  /* 0x0000040000047882 */ /* 0x000fe20000000000 */
[----:B------:R-:W-:Y:S01]  /*01f0*/  LOP3.LUT R8, R8, 0x1, R17, 0xf8, !PT ;  /* 0x0000000108087812 */ /* 0x000fe200078ef811 */
[----:B------:R-:W-:Y:S02]  /*0200*/  IMAD R9, R9, 0x10, R6 ;  /* 0x0000001009097824 */ /* 0x000fe400078e0206 */
[----:B------:R-:W-:-:S02]  /*0210*/  LOP3.LUT R13, R12, 0x1e, RZ, 0xc0, !PT ;  /* 0x0000001e0c0d7812 */ /* 0x000fc400078ec0ff */
[----:B------:R-:W-:Y:S01]  /*0220*/  LOP3.LUT R7, R7, 0x1e, R12, 0xf8, !PT ;  /* 0x0000001e07077812 */ /* 0x000fe200078ef80c */
[----:B-1----:R-:W1:Y:S01]  /*0230*/  LDC.64 R2, c[0x0][0x220] ;  /* 0x00008800ff027b82 */ /* 0x002e620000000a00 */
[----:B------:R-:W-:Y:S02]  /*0240*/  LOP3.LUT R15, R12, 0x3c, RZ, 0xc0, !PT ;  /* 0x0000003c0c0f7812 */ /* 0x000fe400078ec0ff */
[----:B------:R-:W-:Y:S02]  /*0250*/  LOP3.LUT R12, R17, 0x1f, RZ, 0xc0, !PT ;  /* 0x0000001f110c7812 */ /* 0x000fe400078ec0ff */
[----:B------:R-:W-:-:S03]  /*0260*/  ISETP.GE.AND P1, PT, R8, 0x4, PT ;  /* 0x000000040800780c */ /* 0x000fc60003f26270 */
[----:B------:R-:W4:Y:S01]  /*0270*/  LDC.64 R4, c[0x0][0x228] ;  /* 0x00008a00ff047b82 */ /* 0x000f220000000a00 */
[----:B---3--:R-:W-:-:S06]  /*0280*/  UPRMT UR4, UR5, 0x654, UR4 ;  /* 0x0000065405047896 */ /* 0x008fcc0008000004 */
[----:B------:R-:W-:Y:S01]  /*0290*/  LEA R14, R13, UR4, 0x1 ;  /* 0x000000040d0e7c11 */ /* 0x000fe2000f8e08ff */
[----:B------:R-:W-:-:S04]  /*02a0*/  VIADD R15, R15, UR4 ;  /* 0x000000040f0f7c36 */ /* 0x000fc80008000000 */
[----:B------:R-:W-:Y:S01]  /*02b0*/  IMAD R14, R7, 0x4, R14 ;  /* 0x00000004070e7824 */ /* 0x000fe200078e020e */
[----:B------:R-:W-:Y:S01]  /*02c0*/  SHF.R.U32.HI R7, RZ, 0x1, R17 ;  /* 0x00000001ff077819 */ /* 0x000fe20000011611 */
[----:B------:R-:W-:-:S03]  /*02d0*/  IMAD R12, R12, 0x4, R15 ;  /* 0x000000040c0c7824 */ /* 0x000fc600078e020f */
[----:B------:R-:W-:Y:S01]  /*02e0*/  SGXT.U32 R7, R7, 0x4 ;  /* 0x000000040707781a */ /* 0x000fe20000000000 */
[----:B----4-:R-:W-:-:S03]  /*02f0*/  IMAD.WIDE R4, R9, 0x4, R4 ;  /* 0x0000000409047825 */ /* 0x010fc600078e0204 */
[----:B------:R-:W-:-:S04]  /*0300*/  LOP3.LUT R7, R0, R7, RZ, 0xfc, !PT ;  /* 0x0000000700077212 */ /* 0x000fc800078efcff */
[C---:B------:R-:W-:Y:S01]  /*0310*/  ISETP.LT.AND P1, PT, R7.reuse, 0x10, !P1 ;  /* 0x000000100700780c */ /* 0x040fe20004f21270 */
[----:B------:R-:W-:-:S04]  /*0320*/  IMAD R7, R7, 0x4, R8 ;  /* 0x0000000407077824 */ /* 0x000fc800078e0208 */
[----:B-1----:R-:W-:-:S04]  /*0330*/  IMAD.WIDE R2, R7, 0x4, R2 ;  /* 0x0000000407027825 */ /* 0x002fc800078e0202 */
[----:B--2---:R-:W-:-:S05]  /*0340*/  FADD R13, R11, R10 ;  /* 0x0000000a0b0d7221 */ /* 0x004fca0000000000 */
[----:B------:R-:W-:Y:S01]  /*0350*/  STS [R14], R13 ;  /* 0x0000000d0e007388 */ /* 0x000fe20000000800 */
[----:B------:R-:W-:Y:S06]  /*0360*/  BAR.SYNC.DEFER_BLOCKING 0x0 ;  /* 0x0000000000007b1d */ /* 0x000fec0000010000 */
[----:B------:R-:W1:Y:S04]  /*0370*/  LDS R11, [R12] ;  /* 0x000000000c0b7984 */ /* 0x000e680000000800 */
[----:B-1----:R1:W-:Y:S01]  /*0380*/  @P1 STG.E desc[UR6][R2.64], R11 ;  /* 0x0000000b02001986 */ /* 0x0023e2000c101906 */
[----:B------:R-:W-:Y:S05]  /*0390*/  @!P0 EXIT ;  /* 0x000000000000894d */ /* 0x000fea0003800000 */
[----:B------:R-:W-:Y:S01]  /*03a0*/  STG.E desc[UR6][R4.64], R13 ;  /* 0x0000000d04007986 */ /* 0x000fe2000c101906 */
[----:B------:R-:W-:Y:S05]  /*03b0*/  EXIT ;  /* 0x000000000000794d */ /* 0x000fea0003800000 */
.L_x_0:
[----:B------:R-:W-:-:S00]  /*03c0*/  BRA `(.L_x_0) ;  /* 0xfffffffc00fc7947 */ /* 0x000fc0000383ffff */
[----:B------:R-:W-:-:S00]  /*03d0*/  NOP ;  /* 0x0000000000007918 */ /* 0x000fc00000000000 */
        /* <DEDUP_REMOVED lines=10> */
.L_x_1:


//--------------------- .nv.shared.triton_poi_fused_mul_transpose_4 --------------------------
	.section	.nv.shared.triton_poi_fused_mul_transpose_4,"aw",@nobits
	.sectionflags	@""
	.align	16
	.zero		1024


//--------------------- .nv.constant0.triton_poi_fused_mul_transpose_4 --------------------------
	.section	.nv.constant0.triton_poi_fused_mul_transpose_4,"a",@progbits
	.sectionflags	@""
	.align	4
.nv.constant0.triton_poi_fused_mul_transpose_4:
	.zero		568
